//
// Generated by NVIDIA NVVM Compiler
//
// Compiler Build ID: CL-36424714
// Cuda compilation tools, release 13.0, V13.0.88
// Based on NVVM 20.0.0
//

.version 9.0
.target sm_100
.address_size 64

	// .globl	_Z15matrix_multiplyPfS_S_im
// _ZZ15matrix_multiplyPfS_S_imE3s_a has been demoted
// _ZZ15matrix_multiplyPfS_S_imE3s_b has been demoted

.visible .entry _Z15matrix_multiplyPfS_S_im(
	.param .u64 .ptr .align 1 _Z15matrix_multiplyPfS_S_im_param_0,
	.param .u64 .ptr .align 1 _Z15matrix_multiplyPfS_S_im_param_1,
	.param .u64 .ptr .align 1 _Z15matrix_multiplyPfS_S_im_param_2,
	.param .u32 _Z15matrix_multiplyPfS_S_im_param_3,
	.param .u64 _Z15matrix_multiplyPfS_S_im_param_4
)
{
	.reg .pred 	%p<5>;
	.reg .b32 	%r<31>;
	.reg .b32 	%f<60>;
	.reg .b64 	%rd<32>;
	// demoted variable
	.shared .align 4 .b8 _ZZ15matrix_multiplyPfS_S_imE3s_a[1024];
	// demoted variable
	.shared .align 4 .b8 _ZZ15matrix_multiplyPfS_S_imE3s_b[1024];
	ld.param.u64 	%rd13, [_Z15matrix_multiplyPfS_S_im_param_0];
	ld.param.u64 	%rd14, [_Z15matrix_multiplyPfS_S_im_param_1];
	ld.param.u64 	%rd10, [_Z15matrix_multiplyPfS_S_im_param_2];
	ld.param.u32 	%r13, [_Z15matrix_multiplyPfS_S_im_param_3];
	ld.param.u64 	%rd11, [_Z15matrix_multiplyPfS_S_im_param_4];
	cvta.to.global.u64 	%rd1, %rd14;
	cvta.to.global.u64 	%rd2, %rd13;
	mov.u32 	%r28, %tid.x;
	mov.u32 	%r30, %tid.y;
	mov.u32 	%r15, %ctaid.x;
	mov.u32 	%r16, %ctaid.y;
	mov.u32 	%r17, %ntid.y;
	mad.lo.s32 	%r18, %r16, %r17, %r30;
	mov.u32 	%r19, %ntid.x;
	mad.lo.s32 	%r20, %r15, %r19, %r28;
	add.s64 	%rd15, %rd11, -1;
	shr.u64 	%rd3, %rd15, 4;
	cvt.u64.u32 	%rd4, %r18;
	shl.b32 	%r21, %r30, 6;
	mov.u32 	%r22, _ZZ15matrix_multiplyPfS_S_imE3s_a;
	add.s32 	%r3, %r22, %r21;
	shl.b32 	%r23, %r28, 2;
	add.s32 	%r4, %r3, %r23;
	cvt.u64.u32 	%rd16, %r28;
	mad.lo.s64 	%rd5, %rd11, %rd4, %rd16;
	cvt.s64.s32 	%rd6, %r20;
	mov.u32 	%r24, _ZZ15matrix_multiplyPfS_S_imE3s_b;
	add.s32 	%r6, %r24, %r23;
	add.s32 	%r5, %r6, %r21;
	mov.f32 	%f57, 0f00000000;
	mov.b64 	%rd31, 0;
	mov.b32 	%r29, 0;
$L__BB0_1:
	cvt.u64.u32 	%rd17, %r28;
	max.u64 	%rd18, %rd4, %rd17;
	setp.ge.u64 	%p1, %rd18, %rd11;
	mov.f32 	%f58, 0f00000000;
	@%p1 bra 	$L__BB0_3;
	cvt.u64.u32 	%rd19, %r29;
	add.s64 	%rd20, %rd5, %rd19;
	shl.b64 	%rd21, %rd20, 2;
	add.s64 	%rd22, %rd2, %rd21;
	ld.global.f32 	%f58, [%rd22];
$L__BB0_3:
	st.shared.f32 	[%r4], %f58;
	cvt.u64.u32 	%rd8, %r30;
	max.u64 	%rd23, %rd6, %rd8;
	setp.ge.u64 	%p2, %rd23, %rd11;
	mov.f32 	%f59, 0f00000000;
	@%p2 bra 	$L__BB0_5;
	mad.lo.s64 	%rd24, %rd11, %rd8, %rd6;
	shl.b64 	%rd25, %rd24, 2;
	add.s64 	%rd26, %rd1, %rd25;
	ld.global.f32 	%f59, [%rd26];
$L__BB0_5:
	st.shared.f32 	[%r5], %f59;
	bar.sync 	0;
	ld.shared.f32 	%f10, [%r3];
	ld.shared.f32 	%f11, [%r6];
	fma.rn.f32 	%f12, %f10, %f11, %f57;
	ld.shared.f32 	%f13, [%r3+4];
	ld.shared.f32 	%f14, [%r6+64];
	fma.rn.f32 	%f15, %f13, %f14, %f12;
	ld.shared.f32 	%f16, [%r3+8];
	ld.shared.f32 	%f17, [%r6+128];
	fma.rn.f32 	%f18, %f16, %f17, %f15;
	ld.shared.f32 	%f19, [%r3+12];
	ld.shared.f32 	%f20, [%r6+192];
	fma.rn.f32 	%f21, %f19, %f20, %f18;
	ld.shared.f32 	%f22, [%r3+16];
	ld.shared.f32 	%f23, [%r6+256];
	fma.rn.f32 	%f24, %f22, %f23, %f21;
	ld.shared.f32 	%f25, [%r3+20];
	ld.shared.f32 	%f26, [%r6+320];
	fma.rn.f32 	%f27, %f25, %f26, %f24;
	ld.shared.f32 	%f28, [%r3+24];
	ld.shared.f32 	%f29, [%r6+384];
	fma.rn.f32 	%f30, %f28, %f29, %f27;
	ld.shared.f32 	%f31, [%r3+28];
	ld.shared.f32 	%f32, [%r6+448];
	fma.rn.f32 	%f33, %f31, %f32, %f30;
	ld.shared.f32 	%f34, [%r3+32];
	ld.shared.f32 	%f35, [%r6+512];
	fma.rn.f32 	%f36, %f34, %f35, %f33;
	ld.shared.f32 	%f37, [%r3+36];
	ld.shared.f32 	%f38, [%r6+576];
	fma.rn.f32 	%f39, %f37, %f38, %f36;
	ld.shared.f32 	%f40, [%r3+40];
	ld.shared.f32 	%f41, [%r6+640];
	fma.rn.f32 	%f42, %f40, %f41, %f39;
	ld.shared.f32 	%f43, [%r3+44];
	ld.shared.f32 	%f44, [%r6+704];
	fma.rn.f32 	%f45, %f43, %f44, %f42;
	ld.shared.f32 	%f46, [%r3+48];
	ld.shared.f32 	%f47, [%r6+768];
	fma.rn.f32 	%f48, %f46, %f47, %f45;
	ld.shared.f32 	%f49, [%r3+52];
	ld.shared.f32 	%f50, [%r6+832];
	fma.rn.f32 	%f51, %f49, %f50, %f48;
	ld.shared.f32 	%f52, [%r3+56];
	ld.shared.f32 	%f53, [%r6+896];
	fma.rn.f32 	%f54, %f52, %f53, %f51;
	ld.shared.f32 	%f55, [%r3+60];
	ld.shared.f32 	%f56, [%r6+960];
	fma.rn.f32 	%f57, %f55, %f56, %f54;
	bar.sync 	0;
	add.s64 	%rd31, %rd31, 1;
	add.s32 	%r30, %r30, 16;
	add.s32 	%r29, %r29, 16;
	add.s32 	%r28, %r28, 16;
	setp.ge.u64 	%p3, %rd3, %rd31;
	@%p3 bra 	$L__BB0_1;
	max.u64 	%rd27, %rd4, %rd6;
	setp.ge.u64 	%p4, %rd27, %rd11;
	@%p4 bra 	$L__BB0_8;
	cvt.u32.u64 	%r25, %rd4;
	cvt.u32.u64 	%r26, %rd6;
	mad.lo.s32 	%r27, %r13, %r25, %r26;
	cvta.to.global.u64 	%rd28, %rd10;
	mul.wide.s32 	%rd29, %r27, 4;
	add.s64 	%rd30, %rd28, %rd29;
	st.global.f32 	[%rd30], %f57;
$L__BB0_8:
	ret;

}


// ===== COMPILED SASS (sm_100) =====

	.target	sm_100

	.elftype	@"ET_EXEC"


//--------------------- .note.nv.tkinfo           --------------------------
	.section	.note.nv.tkinfo,"",@"SHT_NOTE"
	.sectionflags	@"SHF_NOTE_NV_TKINFO"
	.tkinfo
        /*0018*/ 	.word	0x00000002
        /*0030*/ 	.string	""
        /*0030*/ 	.string	"ptxas"
        /*0030*/ 	.string	"Cuda compilation tools, release 13.0, V13.0.88"
        /*0030*/ 	.string	"Build cuda_13.0.r13.0/compiler.36424714_0"
        /*0030*/ 	.string	"-arch sm_100 -m 64 "



//--------------------- .note.nv.cuinfo           --------------------------
	.section	.note.nv.cuinfo,"",@"SHT_NOTE"
	.sectionflags	@"SHF_NOTE_NV_CUINFO"
        /*0018*/ 	.short	0x0002
        /*001a*/ 	.short	0x0064
        /*001c*/ 	.short	0x0082
	.zero		2


//--------------------- .nv.info                  --------------------------
	.section	.nv.info,"",@"SHT_CUDA_INFO"
	.align	4


	//----- nvinfo : EIATTR_REGCOUNT
	.align		4
        /*0000*/ 	.byte	0x04, 0x2f
        /*0002*/ 	.short	(.L_1 - .L_0)
	.align		4
.L_0:
        /*0004*/ 	.word	index@(_Z15matrix_multiplyPfS_S_im)
        /*0008*/ 	.word	0x00000020


	//----- nvinfo : EIATTR_FRAME_SIZE
	.align		4
.L_1:
        /*000c*/ 	.byte	0x04, 0x11
        /*000e*/ 	.short	(.L_3 - .L_2)
	.align		4
.L_2:
        /*0010*/ 	.word	index@(_Z15matrix_multiplyPfS_S_im)
        /*0014*/ 	.word	0x00000000


	//----- nvinfo : EIATTR_MIN_STACK_SIZE
	.align		4
.L_3:
        /*0018*/ 	.byte	0x04, 0x12
        /*001a*/ 	.short	(.L_5 - .L_4)
	.align		4
.L_4:
        /*001c*/ 	.word	index@(_Z15matrix_multiplyPfS_S_im)
        /*0020*/ 	.word	0x00000000
.L_5:


//--------------------- .nv.compat                --------------------------
	.section	.nv.compat,"",@"SHT_CUDA_COMPAT_INFO"
	.align	4
        /*0000*/ 	.byte	0x02, 0x09, 0x00, 0x00, 0x02, 0x02, 0x01, 0x00, 0x02, 0x05, 0x05, 0x00, 0x03, 0x07, 0x01, 0x01
        /*0010*/ 	.byte	0x02, 0x03, 0x00, 0x00, 0x02, 0x06, 0x01, 0x00, 0x04, 0x0b, 0x08, 0x00, 0x09, 0x00, 0x00, 0x00
        /*0020*/ 	.byte	0x00, 0x00, 0x00, 0x00


//--------------------- .nv.info._Z15matrix_multiplyPfS_S_im --------------------------
	.section	.nv.info._Z15matrix_multiplyPfS_S_im,"",@"SHT_CUDA_INFO"
	.sectionflags	@""
	.align	4


	//----- nvinfo : EIATTR_CUDA_API_VERSION
	.align		4
        /*0000*/ 	.byte	0x04, 0x37
        /*0002*/ 	.short	(.L_7 - .L_6)
.L_6:
        /*0004*/ 	.word	0x00000082


	//----- nvinfo : EIATTR_KPARAM_INFO
	.align		4
.L_7:
        /*0008*/ 	.byte	0x04, 0x17
        /*000a*/ 	.short	(.L_9 - .L_8)
.L_8:
        /*000c*/ 	.word	0x00000000
        /*0010*/ 	.short	0x0004
        /*0012*/ 	.short	0x0020
        /*0014*/ 	.byte	0x00, 0xf0, 0x21, 0x00


	//----- nvinfo : EIATTR_KPARAM_INFO
	.align		4
.L_9:
        /*0018*/ 	.byte	0x04, 0x17
        /*001a*/ 	.short	(.L_11 - .L_10)
.L_10:
        /*001c*/ 	.word	0x00000000
        /*0020*/ 	.short	0x0003
        /*0022*/ 	.short	0x0018
        /*0024*/ 	.byte	0x00, 0xf0, 0x11, 0x00


	//----- nvinfo : EIATTR_KPARAM_INFO
	.align		4
.L_11:
        /*0028*/ 	.byte	0x04, 0x17
        /*002a*/ 	.short	(.L_13 - .L_12)
.L_12:
        /*002c*/ 	.word	0x00000000
        /*0030*/ 	.short	0x0002
        /*0032*/ 	.short	0x0010
        /*0034*/ 	.byte	0x00, 0xf5, 0x21, 0x00


	//----- nvinfo : EIATTR_KPARAM_INFO
	.align		4
.L_13:
        /*0038*/ 	.byte	0x04, 0x17
        /*003a*/ 	.short	(.L_15 - .L_14)
.L_14:
        /*003c*/ 	.word	0x00000000
        /*0040*/ 	.short	0x0001
        /*0042*/ 	.short	0x0008
        /*0044*/ 	.byte	0x00, 0xf5, 0x21, 0x00


	//----- nvinfo : EIATTR_KPARAM_INFO
	.align		4
.L_15:
        /*0048*/ 	.byte	0x04, 0x17
        /*004a*/ 	.short	(.L_17 - .L_16)
.L_16:
        /*004c*/ 	.word	0x00000000
        /*0050*/ 	.short	0x0000
        /*0052*/ 	.short	0x0000
        /*0054*/ 	.byte	0x00, 0xf5, 0x21, 0x00


	//----- nvinfo : EIATTR_SPARSE_MMA_MASK
	.align		4
.L_17:
        /*0058*/ 	.byte	0x03, 0x50
        /*005a*/ 	.short	0x0000


	//----- nvinfo : EIATTR_MAXREG_COUNT
	.align		4
        /*005c*/ 	.byte	0x03, 0x1b
        /*005e*/ 	.short	0x00ff


	//----- nvinfo : EIATTR_NUM_BARRIERS
	.align		4
        /*0060*/ 	.byte	0x02, 0x4c
        /*0062*/ 	.byte	0x01
	.zero		1


	//----- nvinfo : EIATTR_MERCURY_ISA_VERSION
	.align		4
        /*0064*/ 	.byte	0x03, 0x5f
        /*0066*/ 	.short	0x0101


	//----- nvinfo : EIATTR_VRC_CTA_INIT_COUNT
	.align		4
        /*0068*/ 	.byte	0x02, 0x4a
	.zero		1
	.zero		1


	//----- nvinfo : EIATTR_EXIT_INSTR_OFFSETS
	.align		4
        /*006c*/ 	.byte	0x04, 0x1c
        /*006e*/ 	.short	(.L_19 - .L_18)


	//   ....[0]....
.L_18:
        /*0070*/ 	.word	0x00000700


	//   ....[1]....
        /*0074*/ 	.word	0x00000760


	//----- nvinfo : EIATTR_CBANK_PARAM_SIZE
	.align		4
.L_19:
        /*0078*/ 	.byte	0x03, 0x19
        /*007a*/ 	.short	0x0028


	//----- nvinfo : EIATTR_PARAM_CBANK
	.align		4
        /*007c*/ 	.byte	0x04, 0x0a
        /*007e*/ 	.short	(.L_21 - .L_20)
	.align		4
.L_20:
        /*0080*/ 	.word	index@(.nv.constant0._Z15matrix_multiplyPfS_S_im)
        /*0084*/ 	.short	0x0380
        /*0086*/ 	.short	0x0028


	//----- nvinfo : EIATTR_SW_WAR
	.align		4
.L_21:
        /*0088*/ 	.byte	0x04, 0x36
        /*008a*/ 	.short	(.L_23 - .L_22)
.L_22:
        /*008c*/ 	.word	0x00000008
.L_23:


//--------------------- .nv.callgraph             --------------------------
	.section	.nv.callgraph,"",@"SHT_CUDA_CALLGRAPH"
	.align	4
	.sectionentsize	8
	.align		4
        /*0000*/ 	.word	0x00000000
	.align		4
        /*0004*/ 	.word	0xffffffff
	.align		4
        /*0008*/ 	.word	0x00000000
	.align		4
        /*000c*/ 	.word	0xfffffffe
	.align		4
        /*0010*/ 	.word	0x00000000
	.align		4
        /*0014*/ 	.word	0xfffffffd
	.align		4
        /*0018*/ 	.word	0x00000000
	.align		4
        /*001c*/ 	.word	0xfffffffc


//--------------------- .text._Z15matrix_multiplyPfS_S_im --------------------------
	.section	.text._Z15matrix_multiplyPfS_S_im,"ax",@progbits
	.align	128
        .global         _Z15matrix_multiplyPfS_S_im
        .type           _Z15matrix_multiplyPfS_S_im,@function
        .size           _Z15matrix_multiplyPfS_S_im,(.L_x_2 - _Z15matrix_multiplyPfS_S_im)
        .other          _Z15matrix_multiplyPfS_S_im,@"STO_CUDA_ENTRY STV_DEFAULT"
_Z15matrix_multiplyPfS_S_im:
.text._Z15matrix_multiplyPfS_S_im:
[----:B------:R-:W-:Y:S01]  /*0000*/  LDC R1, c[0x0][0x37c] ;  /* 0x0000df00ff017b82 */ /* 0x000fe20000000800 */
[----:B------:R-:W0:Y:S07]  /*0010*/  S2R R15, SR_TID.Y ;  /* 0x00000000000f7919 */ /* 0x000e2e0000002200 */
[----:B------:R-:W0:Y:S01]  /*0020*/  S2UR UR6, SR_CTAID.Y ;  /* 0x00000000000679c3 */ /* 0x000e220000002600 */
[----:B------:R-:W1:Y:S01]  /*0030*/  LDCU.64 UR12, c[0x0][0x3a0] ;  /* 0x00007400ff0c77ac */ /* 0x000e620008000a00 */
[----:B------:R-:W-:Y:S01]  /*0040*/  IMAD.MOV.U32 R21, RZ, RZ, RZ ;  /* 0x000000ffff157224 */ /* 0x000fe200078e00ff */
[----:B------:R-:W2:Y:S01]  /*0050*/  S2R R20, SR_TID.X ;  /* 0x0000000000147919 */ /* 0x000ea20000002100 */
[----:B------:R-:W-:Y:S01]  /*0060*/  UMOV UR4, 0x400 ;  /* 0x0000040000047882 */ /* 0x000fe20000000000 */
[----:B------:R-:W3:Y:S03]  /*0070*/  LDCU.64 UR10, c[0x0][0x358] ;  /* 0x00006b00ff0a77ac */ /* 0x000ee60008000a00 */
[----:B------:R-:W0:Y:S01]  /*0080*/  LDC R0, c[0x0][0x364] ;  /* 0x0000d900ff007b82 */ /* 0x000e220000000800 */
[----:B------:R-:W4:Y:S07]  /*0090*/  LDCU.64 UR14, c[0x0][0x3a0] ;  /* 0x00007400ff0e77ac */ /* 0x000f2e0008000a00 */
[----:B------:R-:W5:Y:S01]  /*00a0*/  S2UR UR5, SR_CgaCtaId ;  /* 0x00000000000579c3 */ /* 0x000f620000008800 */
[----:B-1----:R-:W-:-:S04]  /*00b0*/  UIADD3 UR7, UP0, UPT, UR12, -0x1, URZ ;  /* 0xffffffff0c077890 */ /* 0x002fc8000ff1e0ff */
[----:B------:R-:W-:-:S03]  /*00c0*/  UIADD3.X UR8, UPT, UPT, UR13, -0x1, URZ, UP0, !UPT ;  /* 0xffffffff0d087890 */ /* 0x000fc600087fe4ff */
[----:B------:R-:W1:Y:S01]  /*00d0*/  S2UR UR9, SR_CTAID.X ;  /* 0x00000000000979c3 */ /* 0x000e620000002500 */
[----:B------:R-:W-:Y:S02]  /*00e0*/  USHF.R.U64 UR7, UR7, 0x4, UR8 ;  /* 0x0000000407077899 */ /* 0x000fe40008001208 */
[----:B------:R-:W-:-:S05]  /*00f0*/  USHF.R.U32.HI UR8, URZ, 0x4, UR8 ;  /* 0x00000004ff087899 */ /* 0x000fca0008011608 */
[----:B------:R-:W1:Y:S01]  /*0100*/  LDC R3, c[0x0][0x360] ;  /* 0x0000d800ff037b82 */ /* 0x000e620000000800 */
[----:B0-----:R-:W-:-:S04]  /*0110*/  IMAD R17, R0, UR6, R15 ;  /* 0x0000000600117c24 */ /* 0x001fc8000f8e020f */
[----:B--2---:R-:W-:-:S04]  /*0120*/  IMAD.WIDE.U32 R12, R17, UR12, R20 ;  /* 0x0000000c110c7c25 */ /* 0x004fc8000f8e0014 */
[----:B------:R-:W-:Y:S01]  /*0130*/  HFMA2 R21, -RZ, RZ, 0, 0 ;  /* 0x00000000ff157431 */ /* 0x000fe200000001ff */
[----:B-----5:R-:W-:Y:S01]  /*0140*/  ULEA UR6, UR5, UR4, 0x18 ;  /* 0x0000000405067291 */ /* 0x020fe2000f8ec0ff */
[----:B------:R-:W-:Y:S01]  /*0150*/  IMAD R14, R17, UR13, R13 ;  /* 0x0000000d110e7c24 */ /* 0x000fe2000f8e020d */
[----:B------:R-:W-:-:S04]  /*0160*/  UIADD3 UR4, UPT, UPT, UR4, 0x400, URZ ;  /* 0x0000040004047890 */ /* 0x000fc8000fffe0ff */
[----:B------:R-:W-:Y:S01]  /*0170*/  ULEA UR4, UR5, UR4, 0x18 ;  /* 0x0000000405047291 */ /* 0x000fe2000f8ec0ff */
[----:B------:R-:W-:Y:S01]  /*0180*/  LEA R16, R15, UR6, 0x6 ;  /* 0x000000060f107c11 */ /* 0x000fe2000f8e30ff */
[----:B------:R-:W-:Y:S01]  /*0190*/  UMOV UR6, URZ ;  /* 0x000000ff00067c82 */ /* 0x000fe20008000000 */
[----:B------:R-:W-:-:S03]  /*01a0*/  UMOV UR5, URZ ;  /* 0x000000ff00057c82 */ /* 0x000fc60008000000 */
[C---:B------:R-:W-:Y:S01]  /*01b0*/  LEA R18, R20.reuse, UR4, 0x2 ;  /* 0x0000000414127c11 */ /* 0x040fe2000f8e10ff */
[----:B------:R-:W-:Y:S01]  /*01c0*/  IMAD R19, R20, 0x4, R16 ;  /* 0x0000000414137824 */ /* 0x000fe200078e0210 */
[----:B------:R-:W-:Y:S01]  /*01d0*/  UMOV UR4, URZ ;  /* 0x000000ff00047c82 */ /* 0x000fe20008000000 */
[----:B-1----:R-:W-:Y:S01]  /*01e0*/  IMAD R2, R3, UR9, R20 ;  /* 0x0000000903027c24 */ /* 0x002fe2000f8e0214 */
[----:B------:R-:W-:-:S04]  /*01f0*/  LEA R0, R15, R18, 0x6 ;  /* 0x000000120f007211 */ /* 0x000fc800078e30ff */
[----:B---34-:R-:W-:-:S07]  /*0200*/  SHF.R.S32.HI R3, RZ, 0x1f, R2 ;  /* 0x0000001fff037819 */ /* 0x018fce0000011402 */
.L_x_0:
[-C--:B------:R-:W-:Y:S01]  /*0210*/  ISETP.GT.U32.AND P0, PT, R17, R20.reuse, PT ;  /* 0x000000141100720c */ /* 0x080fe20003f04070 */
[----:B------:R-:W-:Y:S01]  /*0220*/  IMAD.MOV.U32 R29, RZ, RZ, RZ ;  /* 0x000000ffff1d7224 */ /* 0x000fe200078e00ff */
[CC--:B------:R-:W-:Y:S02]  /*0230*/  ISETP.GT.U32.AND P1, PT, R2.reuse, R15.reuse, PT ;  /* 0x0000000f0200720c */ /* 0x0c0fe40003f24070 */
[----:B------:R-:W-:Y:S02]  /*0240*/  ISETP.GT.U32.AND.EX P0, PT, RZ, RZ, PT, P0 ;  /* 0x000000ffff00720c */ /* 0x000fe40003f04100 */
[----:B------:R-:W-:Y:S02]  /*0250*/  ISETP.GT.U32.AND.EX P1, PT, R3, RZ, PT, P1 ;  /* 0x000000ff0300720c */ /* 0x000fe40003f24110 */
[----:B------:R-:W-:Y:S02]  /*0260*/  SEL R5, R17, R20, P0 ;  /* 0x0000001411057207 */ /* 0x000fe40000000000 */
[----:B------:R-:W-:-:S02]  /*0270*/  SEL R4, R2, R15, P1 ;  /* 0x0000000f02047207 */ /* 0x000fc40000800000 */
[----:B------:R-:W-:Y:S02]  /*0280*/  ISETP.GE.U32.AND P0, PT, R5, UR14, PT ;  /* 0x0000000e05007c0c */ /* 0x000fe4000bf06070 */
[----:B------:R-:W-:Y:S02]  /*0290*/  SEL R5, R3, RZ, P1 ;  /* 0x000000ff03057207 */ /* 0x000fe40000800000 */
[----:B------:R-:W-:Y:S02]  /*02a0*/  ISETP.GE.U32.AND P1, PT, R4, UR14, PT ;  /* 0x0000000e04007c0c */ /* 0x000fe4000bf26070 */
[----:B------:R-:W-:Y:S02]  /*02b0*/  ISETP.GE.U32.AND.EX P0, PT, RZ, UR15, PT, P0 ;  /* 0x0000000fff007c0c */ /* 0x000fe4000bf06100 */
[----:B------:R-:W-:Y:S02]  /*02c0*/  ISETP.GE.U32.AND.EX P1, PT, R5, UR15, PT, P1 ;  /* 0x0000000f05007c0c */ /* 0x000fe4000bf26110 */
[----:B------:R-:W-:-:S09]  /*02d0*/  MOV R26, RZ ;  /* 0x000000ff001a7202 */ /* 0x000fd20000000f00 */
[----:B------:R-:W0:Y:S01]  /*02e0*/  @!P0 LDC.64 R4, c[0x0][0x380] ;  /* 0x0000e000ff048b82 */ /* 0x000e220000000a00 */
[----:B------:R-:W-:Y:S01]  /*02f0*/  @!P0 IADD3 R10, P2, PT, R12, UR4, RZ ;  /* 0x000000040c0a8c10 */ /* 0x000fe2000ff5e0ff */
[----:B------:R-:W-:-:S04]  /*0300*/  @!P1 IMAD.WIDE.U32 R8, R15, UR14, R2 ;  /* 0x0000000e0f089c25 */ /* 0x000fc8000f8e0002 */
[----:B------:R-:W-:Y:S02]  /*0310*/  @!P0 IMAD.X R11, RZ, RZ, R14, P2 ;  /* 0x000000ffff0b8224 */ /* 0x000fe400010e060e */
[----:B------:R-:W1:Y:S01]  /*0320*/  @!P1 LDC.64 R6, c[0x0][0x388] ;  /* 0x0000e200ff069b82 */ /* 0x000e620000000a00 */
[----:B------:R-:W-:Y:S01]  /*0330*/  @!P1 IMAD R9, R15, UR15, R9 ;  /* 0x0000000f0f099c24 */ /* 0x000fe2000f8e0209 */
[----:B0-----:R-:W-:-:S04]  /*0340*/  @!P0 LEA R4, P2, R10, R4, 0x2 ;  /* 0x000000040a048211 */ /* 0x001fc800078410ff */
[----:B------:R-:W-:Y:S02]  /*0350*/  @!P0 LEA.HI.X R5, R10, R5, R11, 0x2, P2 ;  /* 0x000000050a058211 */ /* 0x000fe400010f140b */
[----:B-1----:R-:W-:-:S03]  /*0360*/  @!P1 LEA R22, P3, R8, R6, 0x2 ;  /* 0x0000000608169211 */ /* 0x002fc600078610ff */
[----:B------:R-:W2:Y:S01]  /*0370*/  @!P0 LDG.E R26, desc[UR10][R4.64] ;  /* 0x0000000a041a8981 */ /* 0x000ea2000c1e1900 */
[----:B------:R-:W-:-:S05]  /*0380*/  @!P1 LEA.HI.X R23, R8, R7, R9, 0x2, P3 ;  /* 0x0000000708179211 */ /* 0x000fca00018f1409 */
[----:B------:R-:W3:Y:S01]  /*0390*/  @!P1 LDG.E R29, desc[UR10][R22.64] ;  /* 0x0000000a161d9981 */ /* 0x000ee2000c1e1900 */
[----:B------:R-:W-:-:S04]  /*03a0*/  UIADD3 UR5, UP0, UPT, UR5, 0x1, URZ ;  /* 0x0000000105057890 */ /* 0x000fc8000ff1e0ff */
[----:B------:R-:W-:Y:S02]  /*03b0*/  UIADD3.X UR6, UPT, UPT, URZ, UR6, URZ, UP0, !UPT ;  /* 0x00000006ff067290 */ /* 0x000fe400087fe4ff */
[----:B------:R-:W-:-:S04]  /*03c0*/  UISETP.GE.U32.AND UP0, UPT, UR7, UR5, UPT ;  /* 0x000000050700728c */ /* 0x000fc8000bf06070 */
[----:B------:R-:W-:Y:S01]  /*03d0*/  UISETP.GE.U32.AND.EX UP0, UPT, UR8, UR6, UPT, UP0 ;  /* 0x000000060800728c */ /* 0x000fe2000bf06100 */
[----:B------:R-:W-:Y:S01]  /*03e0*/  IADD3 R20, PT, PT, R20, 0x10, RZ ;  /* 0x0000001014147810 */ /* 0x000fe20007ffe0ff */
[----:B------:R-:W-:Y:S01]  /*03f0*/  VIADD R15, R15, 0x10 ;  /* 0x000000100f0f7836 */ /* 0x000fe20000000000 */
[----:B------:R-:W-:Y:S01]  /*0400*/  UIADD3 UR4, UPT, UPT, UR4, 0x10, URZ ;  /* 0x0000001004047890 */ /* 0x000fe2000fffe0ff */
[----:B--2---:R-:W-:Y:S04]  /*0410*/  STS [R19], R26 ;  /* 0x0000001a13007388 */ /* 0x004fe80000000800 */
[----:B---3--:R-:W-:Y:S01]  /*0420*/  STS [R0], R29 ;  /* 0x0000001d00007388 */ /* 0x008fe20000000800 */
[----:B------:R-:W-:Y:S06]  /*0430*/  BAR.SYNC.DEFER_BLOCKING 0x0 ;  /* 0x0000000000007b1d */ /* 0x000fec0000010000 */
[----:B------:R-:W-:Y:S04]  /*0440*/  LDS R28, [R18] ;  /* 0x00000000121c7984 */ /* 0x000fe80000000800 */
[----:B------:R-:W0:Y:S04]  /*0450*/  LDS.128 R8, [R16] ;  /* 0x0000000010087984 */ /* 0x000e280000000c00 */
[----:B------:R-:W1:Y:S04]  /*0460*/  LDS R23, [R18+0x40] ;  /* 0x0000400012177984 */ /* 0x000e680000000800 */
[----:B------:R-:W2:Y:S04]  /*0470*/  LDS R27, [R18+0x80] ;  /* 0x00008000121b7984 */ /* 0x000ea80000000800 */
[----:B------:R-:W3:Y:S04]  /*0480*/  LDS R24, [R18+0xc0] ;  /* 0x0000c00012187984 */ /* 0x000ee80000000800 */
[----:B------:R-:W-:Y:S04]  /*0490*/  LDS R25, [R18+0x100] ;  /* 0x0001000012197984 */ /* 0x000fe80000000800 */
[----:B------:R-:W4:Y:S04]  /*04a0*/  LDS.128 R4, [R16+0x10] ;  /* 0x0000100010047984 */ /* 0x000f280000000c00 */
[----:B------:R-:W5:Y:S04]  /*04b0*/  LDS R22, [R18+0x140] ;  /* 0x0001400012167984 */ /* 0x000f680000000800 */
[----:B------:R-:W-:Y:S01]  /*04c0*/  LDS R26, [R18+0x1c0] ;  /* 0x0001c000121a7984 */ /* 0x000fe20000000800 */
[----:B0-----:R-:W-:-:S03]  /*04d0*/  FFMA R8, R8, R28, R21 ;  /* 0x0000001c08087223 */ /* 0x001fc60000000015 */
[----:B------:R-:W-:Y:S01]  /*04e0*/  LDS R21, [R18+0x200] ;  /* 0x0002000012157984 */ /* 0x000fe20000000800 */
[----:B-1----:R-:W-:-:S03]  /*04f0*/  FFMA R8, R23, R9, R8 ;  /* 0x0000000917087223 */ /* 0x002fc60000000008 */
[----:B------:R-:W0:Y:S01]  /*0500*/  LDS R23, [R18+0x180] ;  /* 0x0001800012177984 */ /* 0x000e220000000800 */
[----:B--2---:R-:W-:-:S03]  /*0510*/  FFMA R27, R27, R10, R8 ;  /* 0x0000000a1b1b7223 */ /* 0x004fc60000000008 */
[----:B------:R-:W-:Y:S01]  /*0520*/  LDS R28, [R18+0x380] ;  /* 0x00038000121c7984 */ /* 0x000fe20000000800 */
[----:B---3--:R-:W-:-:S03]  /*0530*/  FFMA R27, R24, R11, R27 ;  /* 0x0000000b181b7223 */ /* 0x008fc6000000001b */
[----:B------:R-:W1:Y:S04]  /*0540*/  LDS.128 R8, [R16+0x20] ;  /* 0x0000200010087984 */ /* 0x000e680000000c00 */
[----:B------:R-:W2:Y:S01]  /*0550*/  LDS R24, [R18+0x240] ;  /* 0x0002400012187984 */ /* 0x000ea20000000800 */
[----:B----4-:R-:W-:-:S04]  /*0560*/  FFMA R25, R4, R25, R27 ;  /* 0x0000001904197223 */ /* 0x010fc8000000001b */
[----:B-----5:R-:W-:Y:S02]  /*0570*/  FFMA R22, R22, R5, R25 ;  /* 0x0000000516167223 */ /* 0x020fe40000000019 */
[----:B------:R-:W3:Y:S02]  /*0580*/  LDS R25, [R18+0x280] ;  /* 0x0002800012197984 */ /* 0x000ee40000000800 */
[----:B0-----:R-:W-:Y:S02]  /*0590*/  FFMA R23, R23, R6, R22 ;  /* 0x0000000617177223 */ /* 0x001fe40000000016 */
[----:B------:R-:W0:Y:S02]  /*05a0*/  LDS R22, [R18+0x2c0] ;  /* 0x0002c00012167984 */ /* 0x000e240000000800 */
[----:B------:R-:W-:Y:S02]  /*05b0*/  FFMA R27, R26, R7, R23 ;  /* 0x000000071a1b7223 */ /* 0x000fe40000000017 */
[----:B------:R-:W-:Y:S04]  /*05c0*/  LDS R23, [R18+0x300] ;  /* 0x0003000012177984 */ /* 0x000fe80000000800 */
[----:B------:R-:W4:Y:S01]  /*05d0*/  LDS.128 R4, [R16+0x30] ;  /* 0x0000300010047984 */ /* 0x000f220000000c00 */
[----:B-1----:R-:W-:-:S03]  /*05e0*/  FFMA R21, R8, R21, R27 ;  /* 0x0000001508157223 */ /* 0x002fc6000000001b */
[----:B------:R-:W1:Y:S01]  /*05f0*/  LDS R8, [R18+0x340] ;  /* 0x0003400012087984 */ /* 0x000e620000000800 */
[----:B--2---:R-:W-:-:S03]  /*0600*/  FFMA R26, R24, R9, R21 ;  /* 0x00000009181a7223 */ /* 0x004fc60000000015 */
[----:B------:R-:W2:Y:S01]  /*0610*/  LDS R24, [R18+0x3c0] ;  /* 0x0003c00012187984 */ /* 0x000ea20000000800 */
[----:B---3--:R-:W-:-:S04]  /*0620*/  FFMA R25, R25, R10, R26 ;  /* 0x0000000a19197223 */ /* 0x008fc8000000001a */
[----:B0-----:R-:W-:-:S04]  /*0630*/  FFMA R11, R22, R11, R25 ;  /* 0x0000000b160b7223 */ /* 0x001fc80000000019 */
[----:B----4-:R-:W-:-:S04]  /*0640*/  FFMA R11, R4, R23, R11 ;  /* 0x00000017040b7223 */ /* 0x010fc8000000000b */
[----:B-1----:R-:W-:-:S04]  /*0650*/  FFMA R5, R8, R5, R11 ;  /* 0x0000000508057223 */ /* 0x002fc8000000000b */
[----:B------:R-:W-:-:S04]  /*0660*/  FFMA R5, R28, R6, R5 ;  /* 0x000000061c057223 */ /* 0x000fc80000000005 */
[----:B--2---:R-:W-:Y:S01]  /*0670*/  FFMA R21, R24, R7, R5 ;  /* 0x0000000718157223 */ /* 0x004fe20000000005 */
[----:B------:R-:W-:Y:S06]  /*0680*/  BAR.SYNC.DEFER_BLOCKING 0x0 ;  /* 0x0000000000007b1d */ /* 0x000fec0000010000 */
[----:B------:R-:W-:Y:S05]  /*0690*/  BRA.U UP0, `(.L_x_0) ;  /* 0xfffffff900dc7547 */ /* 0x000fea000b83ffff */
[----:B------:R-:W-:-:S04]  /*06a0*/  ISETP.GT.U32.AND P0, PT, R17, R2, PT ;  /* 0x000000021100720c */ /* 0x000fc80003f04070 */
[----:B------:R-:W-:-:S04]  /*06b0*/  ISETP.GT.U32.AND.EX P0, PT, RZ, R3, PT, P0 ;  /* 0x00000003ff00720c */ /* 0x000fc80003f04100 */
[----:B------:R-:W-:Y:S02]  /*06c0*/  SEL R0, R17, R2, P0 ;  /* 0x0000000211007207 */ /* 0x000fe40000000000 */
[----:B------:R-:W-:Y:S02]  /*06d0*/  SEL R4, R3, RZ, !P0 ;  /* 0x000000ff03047207 */ /* 0x000fe40004000000 */
[----:B------:R-:W-:-:S04]  /*06e0*/  ISETP.GE.U32.AND P0, PT, R0, UR14, PT ;  /* 0x0000000e00007c0c */ /* 0x000fc8000bf06070 */
[----:B------:R-:W-:-:S13]  /*06f0*/  ISETP.GE.U32.AND.EX P0, PT, R4, UR15, PT, P0 ;  /* 0x0000000f04007c0c */ /* 0x000fda000bf06100 */
[----:B------:R-:W-:Y:S05]  /*0700*/  @P0 EXIT ;  /* 0x000000000000094d */ /* 0x000fea0003800000 */
[----:B------:R-:W0:Y:S01]  /*0710*/  LDC.64 R4, c[0x0][0x390] ;  /* 0x0000e400ff047b82 */ /* 0x000e220000000a00 */
[----:B------:R-:W1:Y:S02]  /*0720*/  LDCU UR4, c[0x0][0x398] ;  /* 0x00007300ff0477ac */ /* 0x000e640008000800 */
[----:B-1----:R-:W-:-:S04]  /*0730*/  IMAD R3, R17, UR4, R2 ;  /* 0x0000000411037c24 */ /* 0x002fc8000f8e0202 */
[----:B0-----:R-:W-:-:S05]  /*0740*/  IMAD.WIDE R2, R3, 0x4, R4 ;  /* 0x0000000403027825 */ /* 0x001fca00078e0204 */
[----:B------:R-:W-:Y:S01]  /*0750*/  STG.E desc[UR10][R2.64], R21 ;  /* 0x0000001502007986 */ /* 0x000fe2000c10190a */
[----:B------:R-:W-:Y:S05]  /*0760*/  EXIT ;  /* 0x000000000000794d */ /* 0x000fea0003800000 */
.L_x_1:
[----:B------:R-:W-:-:S00]  /*0770*/  BRA `(.L_x_1) ;  /* 0xfffffffc00fc7947 */ /* 0x000fc0000383ffff */
[----:B------:R-:W-:-:S00]  /*0780*/  NOP ;  /* 0x0000000000007918 */ /* 0x000fc00000000000 */
[----:B------:R-:W-:-:S00]  /*0790*/  NOP ;  /* 0x0000000000007918 */ /* 0x000fc00000000000 */
[----:B------:R-:W-:-:S00]  /*07a0*/  NOP ;  /* 0x0000000000007918 */ /* 0x000fc00000000000 */
[----:B------:R-:W-:-:S00]  /*07b0*/  NOP ;  /* 0x0000000000007918 */ /* 0x000fc00000000000 */
[----:B------:R-:W-:-:S00]  /*07c0*/  NOP ;  /* 0x0000000000007918 */ /* 0x000fc00000000000 */
[----:B------:R-:W-:-:S00]  /*07d0*/  NOP ;  /* 0x0000000000007918 */ /* 0x000fc00000000000 */
[----:B------:R-:W-:-:S00]  /*07e0*/  NOP ;  /* 0x0000000000007918 */ /* 0x000fc00000000000 */
[----:B------:R-:W-:-:S00]  /*07f0*/  NOP ;  /* 0x0000000000007918 */ /* 0x000fc00000000000 */
.L_x_2:


//--------------------- .nv.shared._Z15matrix_multiplyPfS_S_im --------------------------
	.section	.nv.shared._Z15matrix_multiplyPfS_S_im,"aw",@nobits
	.sectionflags	@""
	.align	4
.nv.shared._Z15matrix_multiplyPfS_S_im:
	.zero		3072


//--------------------- .nv.shared.reserved.0     --------------------------
	.section	.nv.shared.reserved.0,"aw",@nobits
	.weak		__nv_reservedSMEM_offset_0_alias
	.size		__nv_reservedSMEM_offset_0_alias, 0, 64
	.other		__nv_reservedSMEM_offset_0_alias,@"STO_CUDA_RESERVED_SHARED STV_DEFAULT"
__nv_reservedSMEM_offset_0_alias:
	.zero		0
	.zero		64


//--------------------- .nv.constant0._Z15matrix_multiplyPfS_S_im --------------------------
	.section	.nv.constant0._Z15matrix_multiplyPfS_S_im,"a",@progbits
	.sectionflags	@""
	.align	4
.nv.constant0._Z15matrix_multiplyPfS_S_im:
	.zero		936


//--------------------- SYMBOLS --------------------------

	.type		.nv.reservedSmem.offset0,@object
	.size		.nv.reservedSmem.offset0,0x4
	.type		.nv.reservedSmem.cap,@object
	.size		.nv.reservedSmem.cap,0x4
